	.headerflags	@"EF_CUDA_TEXMODE_UNIFIED EF_CUDA_64BIT_ADDRESS EF_CUDA_ACCELERATORS EF_CUDA_SM90 EF_CUDA_VIRTUAL_SM(EF_CUDA_SM90)"
	.elftype	@"ET_EXEC"


//--------------------- .nv.info                  --------------------------
	.section	.nv.info,"",@"SHT_CUDA_INFO"
	.align	4


	//----- nvinfo : EIATTR_REGCOUNT
	.align		4
        /*0000*/ 	.byte	0x04, 0x2f
        /*0002*/ 	.short	(.L_3 - .L_2)
	.align		4
.L_2:
        /*0004*/ 	.word	index@(triton_poi_fused__native_batch_norm_legit_no_training_relu_126)
        /*0008*/ 	.word	0x00000016


	//----- nvinfo : EIATTR_MIN_STACK_SIZE
	.align		4
.L_3:
        /*000c*/ 	.byte	0x04, 0x12
        /*000e*/ 	.short	(.L_5 - .L_4)
	.align		4
.L_4:
        /*0010*/ 	.word	index@(triton_poi_fused__native_batch_norm_legit_no_training_relu_126)
        /*0014*/ 	.word	0x00000000


	//----- nvinfo : EIATTR_FRAME_SIZE
	.align		4
.L_5:
        /*0018*/ 	.byte	0x04, 0x11
        /*001a*/ 	.short	(.L_7 - .L_6)
	.align		4
.L_6:
        /*001c*/ 	.word	index@(triton_poi_fused__native_batch_norm_legit_no_training_relu_126)
        /*0020*/ 	.word	0x00000000


	//----- nvinfo : EIATTR_MIN_STACK_SIZE
	.align		4
.L_7:
        /*0024*/ 	.byte	0x04, 0x12
        /*0026*/ 	.short	(.L_9 - .L_8)
	.align		4
.L_8:
        /*0028*/ 	.word	index@(triton_poi_fused__native_batch_norm_legit_no_training_relu_126)
        /*002c*/ 	.word	0x00000000
.L_9:


//--------------------- .nv.info.triton_poi_fused__native_batch_norm_legit_no_training_relu_126 --------------------------
	.section	.nv.info.triton_poi_fused__native_batch_norm_legit_no_training_relu_126,"",@"SHT_CUDA_INFO"
	.sectionflags	@""
	.align	4


	//----- nvinfo : EIATTR_CUDA_API_VERSION
	.align		4
        /*0000*/ 	.byte	0x04, 0x37
        /*0002*/ 	.short	(.L_11 - .L_10)
.L_10:
        /*0004*/ 	.word	0x0000007c


	//----- nvinfo : EIATTR_KPARAM_INFO
	.align		4
.L_11:
        /*0008*/ 	.byte	0x04, 0x17
        /*000a*/ 	.short	(.L_13 - .L_12)
.L_12:
        /*000c*/ 	.word	0x00000000
        /*0010*/ 	.short	0x0006
        /*0012*/ 	.short	0x0030
        /*0014*/ 	.byte	0x00, 0xf0, 0x11, 0x00


	//----- nvinfo : EIATTR_KPARAM_INFO
	.align		4
.L_13:
        /*0018*/ 	.byte	0x04, 0x17
        /*001a*/ 	.short	(.L_15 - .L_14)
.L_14:
        /*001c*/ 	.word	0x00000000
        /*0020*/ 	.short	0x0005
        /*0022*/ 	.short	0x0028
        /*0024*/ 	.byte	0x00, 0xf4, 0x21, 0x00


	//----- nvinfo : EIATTR_KPARAM_INFO
	.align		4
.L_15:
        /*0028*/ 	.byte	0x04, 0x17
        /*002a*/ 	.short	(.L_17 - .L_16)
.L_16:
        /*002c*/ 	.word	0x00000000
        /*0030*/ 	.short	0x0004
        /*0032*/ 	.short	0x0020
        /*0034*/ 	.byte	0x00, 0xf4, 0x21, 0x00


	//----- nvinfo : EIATTR_KPARAM_INFO
	.align		4
.L_17:
        /*0038*/ 	.byte	0x04, 0x17
        /*003a*/ 	.short	(.L_19 - .L_18)
.L_18:
        /*003c*/ 	.word	0x00000000
        /*0040*/ 	.short	0x0003
        /*0042*/ 	.short	0x0018
        /*0044*/ 	.byte	0x00, 0xf4, 0x21, 0x00


	//----- nvinfo : EIATTR_KPARAM_INFO
	.align		4
.L_19:
        /*0048*/ 	.byte	0x04, 0x17
        /*004a*/ 	.short	(.L_21 - .L_20)
.L_20:
        /*004c*/ 	.word	0x00000000
        /*0050*/ 	.short	0x0002
        /*0052*/ 	.short	0x0010
        /*0054*/ 	.byte	0x00, 0xf4, 0x21, 0x00


	//----- nvinfo : EIATTR_KPARAM_INFO
	.align		4
.L_21:
        /*0058*/ 	.byte	0x04, 0x17
        /*005a*/ 	.short	(.L_23 - .L_22)
.L_22:
        /*005c*/ 	.word	0x00000000
        /*0060*/ 	.short	0x0001
        /*0062*/ 	.short	0x0008
        /*0064*/ 	.byte	0x00, 0xf4, 0x21, 0x00


	//----- nvinfo : EIATTR_KPARAM_INFO
	.align		4
.L_23:
        /*0068*/ 	.byte	0x04, 0x17
        /*006a*/ 	.short	(.L_25 - .L_24)
.L_24:
        /*006c*/ 	.word	0x00000000
        /*0070*/ 	.short	0x0000
        /*0072*/ 	.short	0x0000
        /*0074*/ 	.byte	0x00, 0xf4, 0x21, 0x00


	//----- nvinfo : EIATTR_SPARSE_MMA_MASK
	.align		4
.L_25:
        /*0078*/ 	.byte	0x03, 0x50
        /*007a*/ 	.short	0x0000


	//----- nvinfo : EIATTR_MAXREG_COUNT
	.align		4
        /*007c*/ 	.byte	0x03, 0x1b
        /*007e*/ 	.short	0x00ff


	//----- nvinfo : EIATTR_EXIT_INSTR_OFFSETS
	.align		4
        /*0080*/ 	.byte	0x04, 0x1c
        /*0082*/ 	.short	(.L_27 - .L_26)


	//   ....[0]....
.L_26:
        /*0084*/ 	.word	0x00000490


	//   ....[1]....
        /*0088*/ 	.word	0x000004b0


	//----- nvinfo : EIATTR_REQNTID
	.align		4
.L_27:
        /*008c*/ 	.byte	0x04, 0x10
        /*008e*/ 	.short	(.L_29 - .L_28)
.L_28:
        /*0090*/ 	.word	0x00000080
        /*0094*/ 	.word	0x00000001
        /*0098*/ 	.word	0x00000001


	//----- nvinfo : EIATTR_CBANK_PARAM_SIZE
	.align		4
.L_29:
        /*009c*/ 	.byte	0x03, 0x19
        /*009e*/ 	.short	0x0034


	//----- nvinfo : EIATTR_PARAM_CBANK
	.align		4
        /*00a0*/ 	.byte	0x04, 0x0a
        /*00a2*/ 	.short	(.L_31 - .L_30)
	.align		4
.L_30:
        /*00a4*/ 	.word	index@(.nv.constant0.triton_poi_fused__native_batch_norm_legit_no_training_relu_126)
        /*00a8*/ 	.short	0x0210
        /*00aa*/ 	.short	0x0034


	//----- nvinfo : EIATTR_SW_WAR
	.align		4
.L_31:
        /*00ac*/ 	.byte	0x04, 0x36
        /*00ae*/ 	.short	(.L_33 - .L_32)
.L_32:
        /*00b0*/ 	.word	0x00000008
.L_33:


//--------------------- .nv.callgraph             --------------------------
	.section	.nv.callgraph,"",@"SHT_CUDA_CALLGRAPH"
	.align	4
	.sectionentsize	8
	.align		4
        /*0000*/ 	.word	0x00000000
	.align		4
        /*0004*/ 	.word	0xffffffff
	.align		4
        /*0008*/ 	.word	0x00000000
	.align		4
        /*000c*/ 	.word	0xfffffffe
	.align		4
        /*0010*/ 	.word	0x00000000
	.align		4
        /*0014*/ 	.word	0xfffffffd
	.align		4
        /*0018*/ 	.word	0x00000000
	.align		4
        /*001c*/ 	.word	0xfffffffc


//--------------------- .nv.constant4             --------------------------
	.section	.nv.constant4,"a",@progbits
	.align	8
	.align		8
.nv.constant4:
        /*0000*/ 	.dword	_$_str
	.align		8
        /*0008*/ 	.dword	_$_str_$_2


//--------------------- .text.triton_poi_fused__native_batch_norm_legit_no_training_relu_126 --------------------------
	.section	.text.triton_poi_fused__native_batch_norm_legit_no_training_relu_126,"ax",@progbits
	.align	128
        .global         triton_poi_fused__native_batch_norm_legit_no_training_relu_126
        .type           triton_poi_fused__native_batch_norm_legit_no_training_relu_126,@function
        .size           triton_poi_fused__native_batch_norm_legit_no_training_relu_126,(.L_x_1 - triton_poi_fused__native_batch_norm_legit_no_training_relu_126)
        .other          triton_poi_fused__native_batch_norm_legit_no_training_relu_126,@"STO_CUDA_ENTRY STV_DEFAULT"
triton_poi_fused__native_batch_norm_legit_no_training_relu_126:
.text.triton_poi_fused__native_batch_norm_legit_no_training_relu_126:
[----:B------:R-:W0:Y:S01]  /*0000*/  LDC R1, c[0x0][0x28] ;  /* 0x00000a00ff017b82 */ /* 0x000e220000000800 */
[----:B------:R-:W1:Y:S07]  /*0010*/  S2R R0, SR_TID.X ;  /* 0x0000000000007919 */ /* 0x000e6e0000002100 */
[----:B------:R-:W2:Y:S01]  /*0020*/  LDC.64 R8, c[0x0][0x220] ;  /* 0x00008800ff087b82 */ /* 0x000ea20000000a00 */
[----:B------:R-:W-:Y:S01]  /*0030*/  ULDC.64 UR4, c[0x0][0x208] ;  /* 0x0000820000047ab9 */ /* 0x000fe20000000a00 */
[----:B------:R-:W3:Y:S06]  /*0040*/  S2R R5, SR_CTAID.X ;  /* 0x0000000000057919 */ /* 0x000eec0000002500 */
[----:B------:R-:W4:Y:S08]  /*0050*/  LDC.64 R14, c[0x0][0x218] ;  /* 0x00008600ff0e7b82 */ /* 0x000f300000000a00 */
[----:B------:R-:W5:Y:S08]  /*0060*/  LDC.64 R12, c[0x0][0x210] ;  /* 0x00008400ff0c7b82 */ /* 0x000f700000000a00 */
[----:B------:R-:W4:Y:S01]  /*0070*/  LDC.64 R16, c[0x0][0x228] ;  /* 0x00008a00ff107b82 */ /* 0x000f220000000a00 */
[----:B-1----:R-:W-:-:S07]  /*0080*/  SHF.L.U32 R0, R0, 0x1, RZ ;  /* 0x0000000100007819 */ /* 0x002fce00000006ff */
[----:B------:R-:W1:Y:S01]  /*0090*/  LDC.64 R18, c[0x0][0x230] ;  /* 0x00008c00ff127b82 */ /* 0x000e620000000a00 */
[----:B---3--:R-:W-:Y:S02]  /*00a0*/  SHF.R.S32.HI R3, RZ, 0x17, R5 ;  /* 0x00000017ff037819 */ /* 0x008fe40000011405 */
[----:B------:R-:W-:Y:S02]  /*00b0*/  LOP3.LUT R0, R0, 0xfe, RZ, 0xc0, !PT ;  /* 0x000000fe00007812 */ /* 0x000fe400078ec0ff */
[----:B------:R-:W-:Y:S02]  /*00c0*/  SGXT R3, R3, 0x1 ;  /* 0x000000010303781a */ /* 0x000fe40000000200 */
[----:B------:R-:W-:-:S04]  /*00d0*/  LEA R0, R5, R0, 0x8 ;  /* 0x0000000005007211 */ /* 0x000fc800078e40ff */
[----:B------:R-:W-:Y:S02]  /*00e0*/  LEA.HI R3, R3, R0, RZ, 0x2 ;  /* 0x0000000003037211 */ /* 0x000fe400078f10ff */
[----:B------:R-:W-:Y:S02]  /*00f0*/  ISETP.GE.AND P0, PT, R0, 0x5400, PT ;  /* 0x000054000000780c */ /* 0x000fe40003f06270 */
[----:B------:R-:W-:-:S05]  /*0100*/  SHF.R.S32.HI R3, RZ, 0x2, R3 ;  /* 0x00000002ff037819 */ /* 0x000fca0000011403 */
[----:B------:R-:W-:-:S05]  /*0110*/  IMAD.HI R2, R3, 0x30c30c31, RZ ;  /* 0x30c30c3103027827 */ /* 0x000fca00078e02ff */
[----:B------:R-:W-:-:S04]  /*0120*/  SHF.R.U32.HI R5, RZ, 0x1f, R2 ;  /* 0x0000001fff057819 */ /* 0x000fc80000011602 */
[----:B------:R-:W-:Y:S02]  /*0130*/  LEA.HI.SX32 R2, R2, R5, 0x18 ;  /* 0x0000000502027211 */ /* 0x000fe400078fc2ff */
[----:B------:R-:W-:-:S03]  /*0140*/  CS2R R4, SRZ ;  /* 0x0000000000047805 */ /* 0x000fc6000001ff00 */
[----:B------:R-:W-:-:S04]  /*0150*/  IMAD R11, R2, -0x540, R3 ;  /* 0xfffffac0020b7824 */ /* 0x000fc800078e0203 */
[----:B--2---:R-:W-:-:S05]  /*0160*/  IMAD.WIDE R8, R11, 0x4, R8 ;  /* 0x000000040b087825 */ /* 0x004fca00078e0208 */
[----:B------:R-:W2:Y:S04]  /*0170*/  @!P0 LDG.E.EL R4, desc[UR4][R8.64] ;  /* 0x0000000408048981 */ /* 0x000ea8000c2e1900 */
[----:B------:R3:W2:Y:S01]  /*0180*/  @!P0 LDG.E.EL R5, desc[UR4][R8.64] ;  /* 0x0000000408058981 */ /* 0x0006a2000c2e1900 */
[----:B------:R-:W-:Y:S02]  /*0190*/  CS2R R6, SRZ ;  /* 0x0000000000067805 */ /* 0x000fe4000001ff00 */
[----:B------:R-:W-:Y:S01]  /*01a0*/  CS2R R2, SRZ ;  /* 0x0000000000027805 */ /* 0x000fe2000001ff00 */
[----:B----4-:R-:W-:-:S04]  /*01b0*/  IMAD.WIDE R14, R11, 0x4, R14 ;  /* 0x000000040b0e7825 */ /* 0x010fc800078e020e */
[----:B-----5:R-:W-:Y:S01]  /*01c0*/  IMAD.WIDE R12, R0, 0x4, R12 ;  /* 0x00000004000c7825 */ /* 0x020fe200078e020c */
[----:B------:R-:W4:Y:S01]  /*01d0*/  @!P0 LDG.E.EL R7, desc[UR4][R14.64] ;  /* 0x000000040e078981 */ /* 0x000f22000c2e1900 */
[----:B---3--:R-:W-:Y:S02]  /*01e0*/  CS2R R8, SRZ ;  /* 0x0000000000087805 */ /* 0x008fe4000001ff00 */
[C---:B0-----:R-:W-:Y:S01]  /*01f0*/  IMAD.WIDE R16, R11.reuse, 0x4, R16 ;  /* 0x000000040b107825 */ /* 0x041fe200078e0210 */
[----:B------:R0:W3:Y:S03]  /*0200*/  @!P0 LDG.E.EL R6, desc[UR4][R14.64] ;  /* 0x000000040e068981 */ /* 0x0000e6000c2e1900 */
[----:B-1----:R-:W-:Y:S01]  /*0210*/  IMAD.WIDE R18, R11, 0x4, R18 ;  /* 0x000000040b127825 */ /* 0x002fe200078e0212 */
[----:B------:R1:W4:Y:S01]  /*0220*/  @!P0 LDG.E.64 R2, desc[UR4][R12.64] ;  /* 0x000000040c028981 */ /* 0x000322000c1e1b00 */
[----:B------:R-:W-:-:S03]  /*0230*/  CS2R R10, SRZ ;  /* 0x00000000000a7805 */ /* 0x000fc6000001ff00 */
[----:B------:R-:W5:Y:S04]  /*0240*/  @!P0 LDG.E.EL R9, desc[UR4][R18.64] ;  /* 0x0000000412098981 */ /* 0x000f68000c2e1900 */
[----:B------:R-:W5:Y:S04]  /*0250*/  @!P0 LDG.E.EL R10, desc[UR4][R16.64] ;  /* 0x00000004100a8981 */ /* 0x000f68000c2e1900 */
[----:B------:R-:W3:Y:S04]  /*0260*/  @!P0 LDG.E.EL R11, desc[UR4][R16.64] ;  /* 0x00000004100b8981 */ /* 0x000ee8000c2e1900 */
[----:B------:R-:W3:Y:S01]  /*0270*/  @!P0 LDG.E.EL R8, desc[UR4][R18.64] ;  /* 0x0000000412088981 */ /* 0x000ee2000c2e1900 */
[----:B0-----:R-:W-:Y:S01]  /*0280*/  HFMA2.MMA R14, -RZ, RZ, 1.625, 0 ;  /* 0x3e800000ff0e7435 */ /* 0x001fe200000001ff */
[----:B--2---:R-:W-:Y:S01]  /*0290*/  FADD R4, R4, 9.9999997473787516356e-06 ;  /* 0x3727c5ac04047421 */ /* 0x004fe20000000000 */
[----:B------:R-:W-:-:S03]  /*02a0*/  FADD R5, R5, 9.9999997473787516356e-06 ;  /* 0x3727c5ac05057421 */ /* 0x000fc60000000000 */
[----:B-1----:R-:W0:Y:S08]  /*02b0*/  MUFU.SQRT R12, R4 ;  /* 0x00000004000c7308 */ /* 0x002e300000002000 */
[----:B------:R1:W2:Y:S01]  /*02c0*/  MUFU.SQRT R13, R5 ;  /* 0x00000005000d7308 */ /* 0x0002a20000002000 */
[C---:B0-----:R-:W-:Y:S02]  /*02d0*/  FSETP.GT.AND P1, PT, R12.reuse, 8.50705917302346158658e+37, PT ;  /* 0x7e8000000c00780b */ /* 0x041fe40003f24000 */
[----:B------:R-:W-:Y:S01]  /*02e0*/  FSETP.GEU.AND P3, PT, R12, 1.175494350822287508e-38, PT ;  /* 0x008000000c00780b */ /* 0x000fe20003f6e000 */
[----:B-1----:R-:W0:Y:S01]  /*02f0*/  LDC.64 R4, c[0x0][0x238] ;  /* 0x00008e00ff047b82 */ /* 0x002e220000000a00 */
[----:B--2---:R-:W-:-:S02]  /*0300*/  FSETP.GT.AND P2, PT, R13, 8.50705917302346158658e+37, PT ;  /* 0x7e8000000d00780b */ /* 0x004fc40003f44000 */
[----:B------:R-:W-:-:S07]  /*0310*/  FSETP.GEU.AND P4, PT, R13, 1.175494350822287508e-38, PT ;  /* 0x008000000d00780b */ /* 0x000fce0003f8e000 */
[----:B------:R-:W-:-:S04]  /*0320*/  @P1 FMUL R12, R12, 0.25 ;  /* 0x3e8000000c0c1820 */ /* 0x000fc80000400000 */
[----:B------:R-:W-:Y:S01]  /*0330*/  @!P3 FMUL R12, R12, 16777216 ;  /* 0x4b8000000c0cb820 */ /* 0x000fe20000400000 */
[----:B------:R-:W-:-:S04]  /*0340*/  @P2 FMUL R13, R13, 0.25 ;  /* 0x3e8000000d0d2820 */ /* 0x000fc80000400000 */
[----:B------:R-:W-:Y:S01]  /*0350*/  @!P4 FMUL R13, R13, 16777216 ;  /* 0x4b8000000d0dc820 */ /* 0x000fe20000400000 */
[----:B------:R-:W1:Y:S01]  /*0360*/  MUFU.RCP R12, R12 ;  /* 0x0000000c000c7308 */ /* 0x000e620000001000 */
[----:B------:R-:W-:-:S07]  /*0370*/  FSEL R15, R14, 1, P1 ;  /* 0x3f8000000e0f7808 */ /* 0x000fce0000800000 */
[----:B------:R-:W2:Y:S01]  /*0380*/  MUFU.RCP R13, R13 ;  /* 0x0000000d000d7308 */ /* 0x000ea20000001000 */
[----:B------:R-:W-:Y:S01]  /*0390*/  FSEL R14, R14, 1, P2 ;  /* 0x3f8000000e0e7808 */ /* 0x000fe20001000000 */
[----:B------:R-:W-:-:S04]  /*03a0*/  @!P3 FMUL R15, R15, 16777216 ;  /* 0x4b8000000f0fb820 */ /* 0x000fc80000400000 */
[----:B------:R-:W-:Y:S01]  /*03b0*/  @!P4 FMUL R14, R14, 16777216 ;  /* 0x4b8000000e0ec820 */ /* 0x000fe20000400000 */
[----:B----4-:R-:W-:Y:S01]  /*03c0*/  FADD R2, -R7, R2 ;  /* 0x0000000207027221 */ /* 0x010fe20000000100 */
[----:B---3--:R-:W-:Y:S01]  /*03d0*/  FADD R3, -R6, R3 ;  /* 0x0000000306037221 */ /* 0x008fe20000000100 */
[----:B-1----:R-:W-:Y:S01]  /*03e0*/  FMUL R15, R12, R15 ;  /* 0x0000000f0c0f7220 */ /* 0x002fe20000400000 */
[----:B--2---:R-:W-:-:S03]  /*03f0*/  FMUL R14, R13, R14 ;  /* 0x0000000e0d0e7220 */ /* 0x004fc60000400000 */
[----:B------:R-:W-:Y:S01]  /*0400*/  FMUL R2, R2, R15 ;  /* 0x0000000f02027220 */ /* 0x000fe20000400000 */
[----:B------:R-:W-:-:S03]  /*0410*/  FMUL R3, R3, R14 ;  /* 0x0000000e03037220 */ /* 0x000fc60000400000 */
[----:B-----5:R-:W-:Y:S01]  /*0420*/  FFMA R2, R2, R10, R9 ;  /* 0x0000000a02027223 */ /* 0x020fe20000000009 */
[----:B------:R-:W-:-:S04]  /*0430*/  FFMA R3, R3, R11, R8 ;  /* 0x0000000b03037223 */ /* 0x000fc80000000008 */
[----:B------:R-:W-:Y:S02]  /*0440*/  FSETP.GEU.AND P1, PT, R2, RZ, PT ;  /* 0x000000ff0200720b */ /* 0x000fe40003f2e000 */
[C---:B------:R-:W-:Y:S01]  /*0450*/  FSETP.GEU.AND P2, PT, R3.reuse, RZ, PT ;  /* 0x000000ff0300720b */ /* 0x040fe20003f4e000 */
[----:B0-----:R-:W-:Y:S01]  /*0460*/  IMAD.WIDE R4, R0, 0x4, R4 ;  /* 0x0000000400047825 */ /* 0x001fe200078e0204 */
[----:B------:R-:W-:Y:S02]  /*0470*/  FSEL R2, R2, RZ, P1 ;  /* 0x000000ff02027208 */ /* 0x000fe40000800000 */
[----:B------:R-:W-:Y:S01]  /*0480*/  FSEL R3, R3, RZ, P2 ;  /* 0x000000ff03037208 */ /* 0x000fe20001000000 */
[----:B------:R-:W-:Y:S08]  /*0490*/  @P0 EXIT ;  /* 0x000000000000094d */ /* 0x000ff00003800000 */
[----:B------:R-:W-:Y:S01]  /*04a0*/  STG.E.64 desc[UR4][R4.64], R2 ;  /* 0x0000000204007986 */ /* 0x000fe2000c101b04 */
[----:B------:R-:W-:Y:S05]  /*04b0*/  EXIT ;  /* 0x000000000000794d */ /* 0x000fea0003800000 */
.L_x_0:
[----:B------:R-:W-:-:S00]  /*04c0*/  BRA `(.L_x_0) ;  /* 0xfffffffc00fc7947 */ /* 0x000fc0000383ffff */
[----:B------:R-:W-:-:S00]  /*04d0*/  NOP ;  /* 0x0000000000007918 */ /* 0x000fc00000000000 */
        /* <DEDUP_REMOVED lines=10> */
.L_x_1:


//--------------------- .nv.global.init           --------------------------
	.section	.nv.global.init,"aw",@progbits
.nv.global.init:
	.type		_$_str,@object
	.size		_$_str,(_$_str_$_2 - _$_str)
_$_str:
        /*0000*/ 	.byte	0x5f, 0x5f, 0x43, 0x55, 0x44, 0x41, 0x5f, 0x46, 0x54, 0x5a, 0x00
	.type		_$_str_$_2,@object
	.size		_$_str_$_2,(.L_1 - _$_str_$_2)
_$_str_$_2:
        /*000b*/ 	.byte	0x5f, 0x5f, 0x43, 0x55, 0x44, 0x41, 0x5f, 0x50, 0x52, 0x45, 0x43, 0x5f, 0x53, 0x51, 0x52, 0x54
        /*001b*/ 	.byte	0x00
.L_1:


//--------------------- .nv.constant0.triton_poi_fused__native_batch_norm_legit_no_training_relu_126 --------------------------
	.section	.nv.constant0.triton_poi_fused__native_batch_norm_legit_no_training_relu_126,"a",@progbits
	.sectionflags	@""
	.align	4
.nv.constant0.triton_poi_fused__native_batch_norm_legit_no_training_relu_126:
	.zero		580
